	.headerflags	@"EF_CUDA_TEXMODE_UNIFIED EF_CUDA_64BIT_ADDRESS EF_CUDA_ACCELERATORS EF_CUDA_SM90 EF_CUDA_VIRTUAL_SM(EF_CUDA_SM90)"
	.elftype	@"ET_EXEC"


//--------------------- .nv.info                  --------------------------
	.section	.nv.info,"",@"SHT_CUDA_INFO"
	.align	4


	//----- nvinfo : EIATTR_REGCOUNT
	.align		4
        /*0000*/ 	.byte	0x04, 0x2f
        /*0002*/ 	.short	(.L_3 - .L_2)
	.align		4
.L_2:
        /*0004*/ 	.word	index@(triton_poi_fused__native_batch_norm_legit_no_training_add_40)
        /*0008*/ 	.word	0x00000013


	//----- nvinfo : EIATTR_MIN_STACK_SIZE
	.align		4
.L_3:
        /*000c*/ 	.byte	0x04, 0x12
        /*000e*/ 	.short	(.L_5 - .L_4)
	.align		4
.L_4:
        /*0010*/ 	.word	index@(triton_poi_fused__native_batch_norm_legit_no_training_add_40)
        /*0014*/ 	.word	0x00000000


	//----- nvinfo : EIATTR_FRAME_SIZE
	.align		4
.L_5:
        /*0018*/ 	.byte	0x04, 0x11
        /*001a*/ 	.short	(.L_7 - .L_6)
	.align		4
.L_6:
        /*001c*/ 	.word	index@(triton_poi_fused__native_batch_norm_legit_no_training_add_40)
        /*0020*/ 	.word	0x00000000


	//----- nvinfo : EIATTR_MIN_STACK_SIZE
	.align		4
.L_7:
        /*0024*/ 	.byte	0x04, 0x12
        /*0026*/ 	.short	(.L_9 - .L_8)
	.align		4
.L_8:
        /*0028*/ 	.word	index@(triton_poi_fused__native_batch_norm_legit_no_training_add_40)
        /*002c*/ 	.word	0x00000000
.L_9:


//--------------------- .nv.info.triton_poi_fused__native_batch_norm_legit_no_training_add_40 --------------------------
	.section	.nv.info.triton_poi_fused__native_batch_norm_legit_no_training_add_40,"",@"SHT_CUDA_INFO"
	.sectionflags	@""
	.align	4


	//----- nvinfo : EIATTR_CUDA_API_VERSION
	.align		4
        /*0000*/ 	.byte	0x04, 0x37
        /*0002*/ 	.short	(.L_11 - .L_10)
.L_10:
        /*0004*/ 	.word	0x0000007c


	//----- nvinfo : EIATTR_KPARAM_INFO
	.align		4
.L_11:
        /*0008*/ 	.byte	0x04, 0x17
        /*000a*/ 	.short	(.L_13 - .L_12)
.L_12:
        /*000c*/ 	.word	0x00000000
        /*0010*/ 	.short	0x0007
        /*0012*/ 	.short	0x0038
        /*0014*/ 	.byte	0x00, 0xf0, 0x11, 0x00


	//----- nvinfo : EIATTR_KPARAM_INFO
	.align		4
.L_13:
        /*0018*/ 	.byte	0x04, 0x17
        /*001a*/ 	.short	(.L_15 - .L_14)
.L_14:
        /*001c*/ 	.word	0x00000000
        /*0020*/ 	.short	0x0006
        /*0022*/ 	.short	0x0030
        /*0024*/ 	.byte	0x00, 0xf4, 0x21, 0x00


	//----- nvinfo : EIATTR_KPARAM_INFO
	.align		4
.L_15:
        /*0028*/ 	.byte	0x04, 0x17
        /*002a*/ 	.short	(.L_17 - .L_16)
.L_16:
        /*002c*/ 	.word	0x00000000
        /*0030*/ 	.short	0x0005
        /*0032*/ 	.short	0x0028
        /*0034*/ 	.byte	0x00, 0xf4, 0x21, 0x00


	//----- nvinfo : EIATTR_KPARAM_INFO
	.align		4
.L_17:
        /*0038*/ 	.byte	0x04, 0x17
        /*003a*/ 	.short	(.L_19 - .L_18)
.L_18:
        /*003c*/ 	.word	0x00000000
        /*0040*/ 	.short	0x0004
        /*0042*/ 	.short	0x0020
        /*0044*/ 	.byte	0x00, 0xf4, 0x21, 0x00


	//----- nvinfo : EIATTR_KPARAM_INFO
	.align		4
.L_19:
        /*0048*/ 	.byte	0x04, 0x17
        /*004a*/ 	.short	(.L_21 - .L_20)
.L_20:
        /*004c*/ 	.word	0x00000000
        /*0050*/ 	.short	0x0003
        /*0052*/ 	.short	0x0018
        /*0054*/ 	.byte	0x00, 0xf4, 0x21, 0x00


	//----- nvinfo : EIATTR_KPARAM_INFO
	.align		4
.L_21:
        /*0058*/ 	.byte	0x04, 0x17
        /*005a*/ 	.short	(.L_23 - .L_22)
.L_22:
        /*005c*/ 	.word	0x00000000
        /*0060*/ 	.short	0x0002
        /*0062*/ 	.short	0x0010
        /*0064*/ 	.byte	0x00, 0xf4, 0x21, 0x00


	//----- nvinfo : EIATTR_KPARAM_INFO
	.align		4
.L_23:
        /*0068*/ 	.byte	0x04, 0x17
        /*006a*/ 	.short	(.L_25 - .L_24)
.L_24:
        /*006c*/ 	.word	0x00000000
        /*0070*/ 	.short	0x0001
        /*0072*/ 	.short	0x0008
        /*0074*/ 	.byte	0x00, 0xf4, 0x21, 0x00


	//----- nvinfo : EIATTR_KPARAM_INFO
	.align		4
.L_25:
        /*0078*/ 	.byte	0x04, 0x17
        /*007a*/ 	.short	(.L_27 - .L_26)
.L_26:
        /*007c*/ 	.word	0x00000000
        /*0080*/ 	.short	0x0000
        /*0082*/ 	.short	0x0000
        /*0084*/ 	.byte	0x00, 0xf4, 0x21, 0x00


	//----- nvinfo : EIATTR_SPARSE_MMA_MASK
	.align		4
.L_27:
        /*0088*/ 	.byte	0x03, 0x50
        /*008a*/ 	.short	0x0000


	//----- nvinfo : EIATTR_MAXREG_COUNT
	.align		4
        /*008c*/ 	.byte	0x03, 0x1b
        /*008e*/ 	.short	0x00ff


	//----- nvinfo : EIATTR_EXIT_INSTR_OFFSETS
	.align		4
        /*0090*/ 	.byte	0x04, 0x1c
        /*0092*/ 	.short	(.L_29 - .L_28)


	//   ....[0]....
.L_28:
        /*0094*/ 	.word	0x000002f0


	//----- nvinfo : EIATTR_REQNTID
	.align		4
.L_29:
        /*0098*/ 	.byte	0x04, 0x10
        /*009a*/ 	.short	(.L_31 - .L_30)
.L_30:
        /*009c*/ 	.word	0x00000080
        /*00a0*/ 	.word	0x00000001
        /*00a4*/ 	.word	0x00000001


	//----- nvinfo : EIATTR_CBANK_PARAM_SIZE
	.align		4
.L_31:
        /*00a8*/ 	.byte	0x03, 0x19
        /*00aa*/ 	.short	0x003c


	//----- nvinfo : EIATTR_PARAM_CBANK
	.align		4
        /*00ac*/ 	.byte	0x04, 0x0a
        /*00ae*/ 	.short	(.L_33 - .L_32)
	.align		4
.L_32:
        /*00b0*/ 	.word	index@(.nv.constant0.triton_poi_fused__native_batch_norm_legit_no_training_add_40)
        /*00b4*/ 	.short	0x0210
        /*00b6*/ 	.short	0x003c


	//----- nvinfo : EIATTR_SW_WAR
	.align		4
.L_33:
        /*00b8*/ 	.byte	0x04, 0x36
        /*00ba*/ 	.short	(.L_35 - .L_34)
.L_34:
        /*00bc*/ 	.word	0x00000008
.L_35:


//--------------------- .nv.callgraph             --------------------------
	.section	.nv.callgraph,"",@"SHT_CUDA_CALLGRAPH"
	.align	4
	.sectionentsize	8
	.align		4
        /*0000*/ 	.word	0x00000000
	.align		4
        /*0004*/ 	.word	0xffffffff
	.align		4
        /*0008*/ 	.word	0x00000000
	.align		4
        /*000c*/ 	.word	0xfffffffe
	.align		4
        /*0010*/ 	.word	0x00000000
	.align		4
        /*0014*/ 	.word	0xfffffffd
	.align		4
        /*0018*/ 	.word	0x00000000
	.align		4
        /*001c*/ 	.word	0xfffffffc


//--------------------- .nv.constant4             --------------------------
	.section	.nv.constant4,"a",@progbits
	.align	8
	.align		8
.nv.constant4:
        /*0000*/ 	.dword	_$_str
	.align		8
        /*0008*/ 	.dword	_$_str_$_2


//--------------------- .text.triton_poi_fused__native_batch_norm_legit_no_training_add_40 --------------------------
	.section	.text.triton_poi_fused__native_batch_norm_legit_no_training_add_40,"ax",@progbits
	.align	128
        .global         triton_poi_fused__native_batch_norm_legit_no_training_add_40
        .type           triton_poi_fused__native_batch_norm_legit_no_training_add_40,@function
        .size           triton_poi_fused__native_batch_norm_legit_no_training_add_40,(.L_x_1 - triton_poi_fused__native_batch_norm_legit_no_training_add_40)
        .other          triton_poi_fused__native_batch_norm_legit_no_training_add_40,@"STO_CUDA_ENTRY STV_DEFAULT"
triton_poi_fused__native_batch_norm_legit_no_training_add_40:
.text.triton_poi_fused__native_batch_norm_legit_no_training_add_40:
[----:B------:R-:W-:Y:S01]  /*0000*/  LDC R1, c[0x0][0x28] ;  /* 0x00000a00ff017b82 */ /* 0x000fe20000000800 */
[----:B------:R-:W1:Y:S07]  /*0010*/  S2R R0, SR_TID.X ;  /* 0x0000000000007919 */ /* 0x000e6e0000002100 */
[----:B------:R-:W2:Y:S01]  /*0020*/  LDC.64 R8, c[0x0][0x228] ;  /* 0x00008a00ff087b82 */ /* 0x000ea20000000a00 */
[----:B------:R-:W-:Y:S01]  /*0030*/  ULDC.64 UR4, c[0x0][0x208] ;  /* 0x0000820000047ab9 */ /* 0x000fe20000000a00 */
[----:B------:R-:W3:Y:S06]  /*0040*/  S2R R3, SR_CTAID.X ;  /* 0x0000000000037919 */ /* 0x000eec0000002500 */
[----:B------:R-:W4:Y:S08]  /*0050*/  LDC.64 R6, c[0x0][0x220] ;  /* 0x00008800ff067b82 */ /* 0x000f300000000a00 */
[----:B------:R-:W5:Y:S08]  /*0060*/  LDC.64 R4, c[0x0][0x218] ;  /* 0x00008600ff047b82 */ /* 0x000f700000000a00 */
[----:B------:R-:W5:Y:S01]  /*0070*/  LDC.64 R10, c[0x0][0x230] ;  /* 0x00008c00ff0a7b82 */ /* 0x000f620000000a00 */
[----:B-1----:R-:W-:-:S07]  /*0080*/  LOP3.LUT R0, R0, 0x7f, RZ, 0xc0, !PT ;  /* 0x0000007f00007812 */ /* 0x002fce00078ec0ff */
[----:B------:R-:W1:Y:S01]  /*0090*/  LDC.64 R12, c[0x0][0x238] ;  /* 0x00008e00ff0c7b82 */ /* 0x000e620000000a00 */
[----:B---3--:R-:W-:Y:S02]  /*00a0*/  SHF.R.S32.HI R2, RZ, 0x18, R3 ;  /* 0x00000018ff027819 */ /* 0x008fe40000011403 */
[----:B------:R-:W-:Y:S02]  /*00b0*/  LEA R0, R3, R0, 0x7 ;  /* 0x0000000003007211 */ /* 0x000fe400078e38ff */
[----:B------:R-:W-:-:S04]  /*00c0*/  SGXT R3, R2, 0x1 ;  /* 0x000000010203781a */ /* 0x000fc80000000200 */
[----:B------:R-:W-:-:S04]  /*00d0*/  LEA.HI R3, R3, R0, RZ, 0x8 ;  /* 0x0000000003037211 */ /* 0x000fc800078f40ff */
[----:B------:R-:W-:-:S04]  /*00e0*/  LOP3.LUT R3, R3, 0xffffff00, RZ, 0xc0, !PT ;  /* 0xffffff0003037812 */ /* 0x000fc800078ec0ff */
[----:B------:R-:W-:Y:S02]  /*00f0*/  IADD3 R15, R0, -R3, RZ ;  /* 0x80000003000f7210 */ /* 0x000fe40007ffe0ff */
[----:B------:R-:W3:Y:S03]  /*0100*/  LDC.64 R2, c[0x0][0x210] ;  /* 0x00008400ff027b82 */ /* 0x000ee60000000a00 */
[----:B--2---:R-:W-:-:S05]  /*0110*/  IMAD.WIDE R8, R15, 0x4, R8 ;  /* 0x000000040f087825 */ /* 0x004fca00078e0208 */
[----:B------:R1:W2:Y:S01]  /*0120*/  LDG.E.EL R16, desc[UR4][R8.64] ;  /* 0x0000000408107981 */ /* 0x0002a2000c2e1900 */
[----:B----4-:R-:W-:-:S04]  /*0130*/  IMAD.WIDE R6, R15, 0x4, R6 ;  /* 0x000000040f067825 */ /* 0x010fc800078e0206 */
[C---:B-----5:R-:W-:Y:S02]  /*0140*/  IMAD.WIDE R4, R0.reuse, 0x4, R4 ;  /* 0x0000000400047825 */ /* 0x060fe400078e0204 */
[----:B------:R4:W5:Y:S02]  /*0150*/  LDG.E.EL R7, desc[UR4][R6.64] ;  /* 0x0000000406077981 */ /* 0x000964000c2e1900 */
[C---:B0-----:R-:W-:Y:S02]  /*0160*/  IMAD.WIDE R10, R15.reuse, 0x4, R10 ;  /* 0x000000040f0a7825 */ /* 0x041fe400078e020a */
[----:B------:R0:W5:Y:S02]  /*0170*/  LDG.E R14, desc[UR4][R4.64] ;  /* 0x00000004040e7981 */ /* 0x000164000c1e1900 */
[----:B-1----:R-:W-:Y:S02]  /*0180*/  IMAD.WIDE R8, R15, 0x4, R12 ;  /* 0x000000040f087825 */ /* 0x002fe400078e020c */
[----:B------:R-:W5:Y:S02]  /*0190*/  LDG.E.EL R10, desc[UR4][R10.64] ;  /* 0x000000040a0a7981 */ /* 0x000f64000c2e1900 */
[----:B---3--:R-:W-:-:S02]  /*01a0*/  IMAD.WIDE R2, R0, 0x4, R2 ;  /* 0x0000000400027825 */ /* 0x008fc400078e0202 */
[----:B------:R-:W3:Y:S01]  /*01b0*/  LDG.E.EL R9, desc[UR4][R8.64] ;  /* 0x0000000408097981 */ /* 0x000ee2000c2e1900 */
[----:B----4-:R-:W-:Y:S01]  /*01c0*/  HFMA2.MMA R6, -RZ, RZ, 1.625, 0 ;  /* 0x3e800000ff067435 */ /* 0x010fe200000001ff */
[----:B0-----:R-:W0:Y:S02]  /*01d0*/  LDC.64 R4, c[0x0][0x240] ;  /* 0x00009000ff047b82 */ /* 0x001e240000000a00 */
[----:B------:R0:W4:Y:S02]  /*01e0*/  LDG.E R12, desc[UR4][R2.64] ;  /* 0x00000004020c7981 */ /* 0x000124000c1e1900 */
[----:B0-----:R-:W-:-:S04]  /*01f0*/  IMAD.WIDE R2, R0, 0x4, R4 ;  /* 0x0000000400027825 */ /* 0x001fc800078e0204 */
[----:B--2---:R-:W-:-:S04]  /*0200*/  FADD R16, R16, 9.9999997473787516356e-06 ;  /* 0x3727c5ac10107421 */ /* 0x004fc80000000000 */
[----:B------:R-:W0:Y:S02]  /*0210*/  MUFU.SQRT R13, R16 ;  /* 0x00000010000d7308 */ /* 0x000e240000002000 */
[C---:B0-----:R-:W-:Y:S02]  /*0220*/  FSETP.GT.AND P0, PT, R13.reuse, 8.50705917302346158658e+37, PT ;  /* 0x7e8000000d00780b */ /* 0x041fe40003f04000 */
[----:B------:R-:W-:-:S11]  /*0230*/  FSETP.GEU.AND P1, PT, R13, 1.175494350822287508e-38, PT ;  /* 0x008000000d00780b */ /* 0x000fd60003f2e000 */
[----:B------:R-:W-:-:S04]  /*0240*/  @P0 FMUL R13, R13, 0.25 ;  /* 0x3e8000000d0d0820 */ /* 0x000fc80000400000 */
[----:B------:R-:W-:-:S06]  /*0250*/  @!P1 FMUL R13, R13, 16777216 ;  /* 0x4b8000000d0d9820 */ /* 0x000fcc0000400000 */
[----:B------:R-:W0:Y:S01]  /*0260*/  MUFU.RCP R13, R13 ;  /* 0x0000000d000d7308 */ /* 0x000e220000001000 */
[----:B------:R-:W-:Y:S01]  /*0270*/  FSEL R6, R6, 1, P0 ;  /* 0x3f80000006067808 */ /* 0x000fe20000000000 */
[----:B-----5:R-:W-:-:S04]  /*0280*/  FADD R7, R14, -R7 ;  /* 0x800000070e077221 */ /* 0x020fc80000000000 */
[----:B------:R-:W-:-:S04]  /*0290*/  @!P1 FMUL R6, R6, 16777216 ;  /* 0x4b80000006069820 */ /* 0x000fc80000400000 */
[----:B0-----:R-:W-:-:S04]  /*02a0*/  FMUL R6, R13, R6 ;  /* 0x000000060d067220 */ /* 0x001fc80000400000 */
[----:B------:R-:W-:-:S04]  /*02b0*/  FMUL R6, R7, R6 ;  /* 0x0000000607067220 */ /* 0x000fc80000400000 */
[----:B---3--:R-:W-:-:S04]  /*02c0*/  FFMA R9, R10, R6, R9 ;  /* 0x000000060a097223 */ /* 0x008fc80000000009 */
[----:B----4-:R-:W-:-:S05]  /*02d0*/  FADD R9, R12, R9 ;  /* 0x000000090c097221 */ /* 0x010fca0000000000 */
[----:B------:R-:W-:Y:S01]  /*02e0*/  STG.E desc[UR4][R2.64], R9 ;  /* 0x0000000902007986 */ /* 0x000fe2000c101904 */
[----:B------:R-:W-:Y:S05]  /*02f0*/  EXIT ;  /* 0x000000000000794d */ /* 0x000fea0003800000 */
.L_x_0:
[----:B------:R-:W-:-:S00]  /*0300*/  BRA `(.L_x_0) ;  /* 0xfffffffc00fc7947 */ /* 0x000fc0000383ffff */
[----:B------:R-:W-:-:S00]  /*0310*/  NOP ;  /* 0x0000000000007918 */ /* 0x000fc00000000000 */
        /* <DEDUP_REMOVED lines=14> */
.L_x_1:


//--------------------- .nv.global.init           --------------------------
	.section	.nv.global.init,"aw",@progbits
.nv.global.init:
	.type		_$_str,@object
	.size		_$_str,(_$_str_$_2 - _$_str)
_$_str:
        /*0000*/ 	.byte	0x5f, 0x5f, 0x43, 0x55, 0x44, 0x41, 0x5f, 0x46, 0x54, 0x5a, 0x00
	.type		_$_str_$_2,@object
	.size		_$_str_$_2,(.L_1 - _$_str_$_2)
_$_str_$_2:
        /*000b*/ 	.byte	0x5f, 0x5f, 0x43, 0x55, 0x44, 0x41, 0x5f, 0x50, 0x52, 0x45, 0x43, 0x5f, 0x53, 0x51, 0x52, 0x54
        /*001b*/ 	.byte	0x00
.L_1:


//--------------------- .nv.constant0.triton_poi_fused__native_batch_norm_legit_no_training_add_40 --------------------------
	.section	.nv.constant0.triton_poi_fused__native_batch_norm_legit_no_training_add_40,"a",@progbits
	.sectionflags	@""
	.align	4
.nv.constant0.triton_poi_fused__native_batch_norm_legit_no_training_add_40:
	.zero		588
